//
// Generated by NVIDIA NVVM Compiler
//
// Compiler Build ID: CL-36424714
// Cuda compilation tools, release 13.0, V13.0.88
// Based on NVVM 20.0.0
//

.version 9.0
.target sm_100
.address_size 64

	// .globl	_Z16fillHistogramGPUPfPi
// _ZZ16fillHistogramGPUPfPiE5shist has been demoted

.visible .entry _Z16fillHistogramGPUPfPi(
	.param .u64 .ptr .align 1 _Z16fillHistogramGPUPfPi_param_0,
	.param .u64 .ptr .align 1 _Z16fillHistogramGPUPfPi_param_1
)
{
	.reg .pred 	%p<9>;
	.reg .b32 	%r<63>;
	.reg .b32 	%f<11>;
	.reg .b64 	%rd<15>;
	// demoted variable
	.shared .align 4 .b8 _ZZ16fillHistogramGPUPfPiE5shist[40];
	ld.param.u64 	%rd3, [_Z16fillHistogramGPUPfPi_param_0];
	ld.param.u64 	%rd2, [_Z16fillHistogramGPUPfPi_param_1];
	cvta.to.global.u64 	%rd1, %rd3;
	mov.u32 	%r1, %tid.x;
	setp.gt.u32 	%p1, %r1, 9;
	shl.b32 	%r14, %r1, 2;
	mov.u32 	%r15, _ZZ16fillHistogramGPUPfPiE5shist;
	add.s32 	%r2, %r15, %r14;
	@%p1 bra 	$L__BB0_2;
	mov.b32 	%r16, 0;
	st.shared.u32 	[%r2], %r16;
$L__BB0_2:
	bar.sync 	0;
	mov.u32 	%r17, %ctaid.x;
	mov.u32 	%r18, %ntid.x;
	mad.lo.s32 	%r61, %r17, %r18, %r1;
	mov.u32 	%r19, %nctaid.x;
	mul.lo.s32 	%r4, %r18, %r19;
	setp.gt.s32 	%p2, %r61, 2147482;
	@%p2 bra 	$L__BB0_9;
	add.s32 	%r20, %r61, %r4;
	max.s32 	%r21, %r20, 2147483;
	setp.lt.s32 	%p3, %r20, 2147483;
	selp.u32 	%r22, 1, 0, %p3;
	add.s32 	%r23, %r20, %r22;
	sub.s32 	%r24, %r21, %r23;
	div.u32 	%r25, %r24, %r4;
	add.s32 	%r5, %r25, %r22;
	and.b32  	%r26, %r5, 3;
	setp.eq.s32 	%p4, %r26, 3;
	@%p4 bra 	$L__BB0_6;
	add.s32 	%r27, %r5, 1;
	and.b32  	%r28, %r27, 3;
	neg.s32 	%r59, %r28;
$L__BB0_5:
	.pragma "nounroll";
	mul.wide.s32 	%rd4, %r61, 4;
	add.s64 	%rd5, %rd1, %rd4;
	ld.global.f32 	%f1, [%rd5];
	div.rn.f32 	%f2, %f1, 0f41200000;
	cvt.rzi.s32.f32 	%r29, %f2;
	min.s32 	%r30, %r29, 9;
	shl.b32 	%r31, %r30, 2;
	add.s32 	%r33, %r15, %r31;
	atom.shared.add.u32 	%r34, [%r33], 1;
	add.s32 	%r61, %r61, %r4;
	add.s32 	%r59, %r59, 1;
	setp.ne.s32 	%p5, %r59, 0;
	@%p5 bra 	$L__BB0_5;
$L__BB0_6:
	setp.lt.u32 	%p6, %r5, 3;
	@%p6 bra 	$L__BB0_9;
	mul.wide.s32 	%rd8, %r4, 4;
	shl.b32 	%r56, %r4, 2;
$L__BB0_8:
	mul.wide.s32 	%rd6, %r61, 4;
	add.s64 	%rd7, %rd1, %rd6;
	ld.global.f32 	%f3, [%rd7];
	div.rn.f32 	%f4, %f3, 0f41200000;
	cvt.rzi.s32.f32 	%r35, %f4;
	min.s32 	%r36, %r35, 9;
	shl.b32 	%r37, %r36, 2;
	add.s32 	%r39, %r15, %r37;
	atom.shared.add.u32 	%r40, [%r39], 1;
	add.s64 	%rd9, %rd7, %rd8;
	ld.global.f32 	%f5, [%rd9];
	div.rn.f32 	%f6, %f5, 0f41200000;
	cvt.rzi.s32.f32 	%r41, %f6;
	min.s32 	%r42, %r41, 9;
	shl.b32 	%r43, %r42, 2;
	add.s32 	%r44, %r15, %r43;
	atom.shared.add.u32 	%r45, [%r44], 1;
	add.s64 	%rd10, %rd9, %rd8;
	ld.global.f32 	%f7, [%rd10];
	div.rn.f32 	%f8, %f7, 0f41200000;
	cvt.rzi.s32.f32 	%r46, %f8;
	min.s32 	%r47, %r46, 9;
	shl.b32 	%r48, %r47, 2;
	add.s32 	%r49, %r15, %r48;
	atom.shared.add.u32 	%r50, [%r49], 1;
	add.s64 	%rd11, %rd10, %rd8;
	ld.global.f32 	%f9, [%rd11];
	div.rn.f32 	%f10, %f9, 0f41200000;
	cvt.rzi.s32.f32 	%r51, %f10;
	min.s32 	%r52, %r51, 9;
	shl.b32 	%r53, %r52, 2;
	add.s32 	%r54, %r15, %r53;
	atom.shared.add.u32 	%r55, [%r54], 1;
	add.s32 	%r61, %r56, %r61;
	setp.lt.s32 	%p7, %r61, 2147483;
	@%p7 bra 	$L__BB0_8;
$L__BB0_9:
	setp.gt.u32 	%p8, %r1, 9;
	bar.sync 	0;
	@%p8 bra 	$L__BB0_11;
	cvta.to.global.u64 	%rd12, %rd2;
	mul.wide.u32 	%rd13, %r1, 4;
	add.s64 	%rd14, %rd12, %rd13;
	ld.shared.u32 	%r57, [%r2];
	atom.global.add.u32 	%r58, [%rd14], %r57;
$L__BB0_11:
	ret;

}


// ===== COMPILED SASS (sm_100) =====

	.target	sm_100

	.elftype	@"ET_EXEC"


//--------------------- .note.nv.tkinfo           --------------------------
	.section	.note.nv.tkinfo,"",@"SHT_NOTE"
	.sectionflags	@"SHF_NOTE_NV_TKINFO"
	.tkinfo
        /*0018*/ 	.word	0x00000002
        /*0030*/ 	.string	""
        /*0030*/ 	.string	"ptxas"
        /*0030*/ 	.string	"Cuda compilation tools, release 13.0, V13.0.88"
        /*0030*/ 	.string	"Build cuda_13.0.r13.0/compiler.36424714_0"
        /*0030*/ 	.string	"-arch sm_100 -m 64 "



//--------------------- .note.nv.cuinfo           --------------------------
	.section	.note.nv.cuinfo,"",@"SHT_NOTE"
	.sectionflags	@"SHF_NOTE_NV_CUINFO"
        /*0018*/ 	.short	0x0002
        /*001a*/ 	.short	0x0064
        /*001c*/ 	.short	0x0082
	.zero		2


//--------------------- .nv.info                  --------------------------
	.section	.nv.info,"",@"SHT_CUDA_INFO"
	.align	4


	//----- nvinfo : EIATTR_REGCOUNT
	.align		4
        /*0000*/ 	.byte	0x04, 0x2f
        /*0002*/ 	.short	(.L_1 - .L_0)
	.align		4
.L_0:
        /*0004*/ 	.word	index@(_Z16fillHistogramGPUPfPi)
        /*0008*/ 	.word	0x00000016


	//----- nvinfo : EIATTR_FRAME_SIZE
	.align		4
.L_1:
        /*000c*/ 	.byte	0x04, 0x11
        /*000e*/ 	.short	(.L_3 - .L_2)
	.align		4
.L_2:
        /*0010*/ 	.word	index@($__internal_0_$__cuda_sm3x_div_rn_noftz_f32_slowpath)
        /*0014*/ 	.word	0x00000000


	//----- nvinfo : EIATTR_FRAME_SIZE
	.align		4
.L_3:
        /*0018*/ 	.byte	0x04, 0x11
        /*001a*/ 	.short	(.L_5 - .L_4)
	.align		4
.L_4:
        /*001c*/ 	.word	index@(_Z16fillHistogramGPUPfPi)
        /*0020*/ 	.word	0x00000000


	//----- nvinfo : EIATTR_MIN_STACK_SIZE
	.align		4
.L_5:
        /*0024*/ 	.byte	0x04, 0x12
        /*0026*/ 	.short	(.L_7 - .L_6)
	.align		4
.L_6:
        /*0028*/ 	.word	index@(_Z16fillHistogramGPUPfPi)
        /*002c*/ 	.word	0x00000000
.L_7:


//--------------------- .nv.compat                --------------------------
	.section	.nv.compat,"",@"SHT_CUDA_COMPAT_INFO"
	.align	4
        /*0000*/ 	.byte	0x02, 0x09, 0x00, 0x00, 0x02, 0x02, 0x01, 0x00, 0x02, 0x05, 0x05, 0x00, 0x03, 0x07, 0x01, 0x01
        /*0010*/ 	.byte	0x02, 0x03, 0x00, 0x00, 0x02, 0x06, 0x01, 0x00, 0x04, 0x0b, 0x08, 0x00, 0x01, 0x00, 0x00, 0x00
        /*0020*/ 	.byte	0x00, 0x00, 0x00, 0x00


//--------------------- .nv.info._Z16fillHistogramGPUPfPi --------------------------
	.section	.nv.info._Z16fillHistogramGPUPfPi,"",@"SHT_CUDA_INFO"
	.sectionflags	@""
	.align	4


	//----- nvinfo : EIATTR_CUDA_API_VERSION
	.align		4
        /*0000*/ 	.byte	0x04, 0x37
        /*0002*/ 	.short	(.L_9 - .L_8)
.L_8:
        /*0004*/ 	.word	0x00000082


	//----- nvinfo : EIATTR_KPARAM_INFO
	.align		4
.L_9:
        /*0008*/ 	.byte	0x04, 0x17
        /*000a*/ 	.short	(.L_11 - .L_10)
.L_10:
        /*000c*/ 	.word	0x00000000
        /*0010*/ 	.short	0x0001
        /*0012*/ 	.short	0x0008
        /*0014*/ 	.byte	0x00, 0xf5, 0x21, 0x00


	//----- nvinfo : EIATTR_KPARAM_INFO
	.align		4
.L_11:
        /*0018*/ 	.byte	0x04, 0x17
        /*001a*/ 	.short	(.L_13 - .L_12)
.L_12:
        /*001c*/ 	.word	0x00000000
        /*0020*/ 	.short	0x0000
        /*0022*/ 	.short	0x0000
        /*0024*/ 	.byte	0x00, 0xf5, 0x21, 0x00


	//----- nvinfo : EIATTR_SPARSE_MMA_MASK
	.align		4
.L_13:
        /*0028*/ 	.byte	0x03, 0x50
        /*002a*/ 	.short	0x0000


	//----- nvinfo : EIATTR_MAXREG_COUNT
	.align		4
        /*002c*/ 	.byte	0x03, 0x1b
        /*002e*/ 	.short	0x00ff


	//----- nvinfo : EIATTR_NUM_BARRIERS
	.align		4
        /*0030*/ 	.byte	0x02, 0x4c
        /*0032*/ 	.byte	0x01
	.zero		1


	//----- nvinfo : EIATTR_MERCURY_ISA_VERSION
	.align		4
        /*0034*/ 	.byte	0x03, 0x5f
        /*0036*/ 	.short	0x0101


	//----- nvinfo : EIATTR_VRC_CTA_INIT_COUNT
	.align		4
        /*0038*/ 	.byte	0x02, 0x4a
	.zero		1
	.zero		1


	//----- nvinfo : EIATTR_EXIT_INSTR_OFFSETS
	.align		4
        /*003c*/ 	.byte	0x04, 0x1c
        /*003e*/ 	.short	(.L_15 - .L_14)


	//   ....[0]....
.L_14:
        /*0040*/ 	.word	0x00000a30


	//   ....[1]....
        /*0044*/ 	.word	0x00000a80


	//----- nvinfo : EIATTR_CRS_STACK_SIZE
	.align		4
.L_15:
        /*0048*/ 	.byte	0x04, 0x1e
        /*004a*/ 	.short	(.L_17 - .L_16)
.L_16:
        /*004c*/ 	.word	0x00000000


	//----- nvinfo : EIATTR_CBANK_PARAM_SIZE
	.align		4
.L_17:
        /*0050*/ 	.byte	0x03, 0x19
        /*0052*/ 	.short	0x0010


	//----- nvinfo : EIATTR_PARAM_CBANK
	.align		4
        /*0054*/ 	.byte	0x04, 0x0a
        /*0056*/ 	.short	(.L_19 - .L_18)
	.align		4
.L_18:
        /*0058*/ 	.word	index@(.nv.constant0._Z16fillHistogramGPUPfPi)
        /*005c*/ 	.short	0x0380
        /*005e*/ 	.short	0x0010


	//----- nvinfo : EIATTR_SW_WAR
	.align		4
.L_19:
        /*0060*/ 	.byte	0x04, 0x36
        /*0062*/ 	.short	(.L_21 - .L_20)
.L_20:
        /*0064*/ 	.word	0x00000008
.L_21:


//--------------------- .nv.callgraph             --------------------------
	.section	.nv.callgraph,"",@"SHT_CUDA_CALLGRAPH"
	.align	4
	.sectionentsize	8
	.align		4
        /*0000*/ 	.word	0x00000000
	.align		4
        /*0004*/ 	.word	0xffffffff
	.align		4
        /*0008*/ 	.word	0x00000000
	.align		4
        /*000c*/ 	.word	0xfffffffe
	.align		4
        /*0010*/ 	.word	0x00000000
	.align		4
        /*0014*/ 	.word	0xfffffffd
	.align		4
        /*0018*/ 	.word	0x00000000
	.align		4
        /*001c*/ 	.word	0xfffffffc


//--------------------- .text._Z16fillHistogramGPUPfPi --------------------------
	.section	.text._Z16fillHistogramGPUPfPi,"ax",@progbits
	.align	128
        .global         _Z16fillHistogramGPUPfPi
        .type           _Z16fillHistogramGPUPfPi,@function
        .size           _Z16fillHistogramGPUPfPi,(.L_x_27 - _Z16fillHistogramGPUPfPi)
        .other          _Z16fillHistogramGPUPfPi,@"STO_CUDA_ENTRY STV_DEFAULT"
_Z16fillHistogramGPUPfPi:
.text._Z16fillHistogramGPUPfPi:
[----:B------:R-:W-:Y:S01]  /*0000*/  LDC R1, c[0x0][0x37c] ;  /* 0x0000df00ff017b82 */ /* 0x000fe20000000800 */
[----:B------:R-:W0:Y:S07]  /*0010*/  S2R R11, SR_TID.X ;  /* 0x00000000000b7919 */ /* 0x000e2e0000002100 */
[----:B------:R-:W1:Y:S01]  /*0020*/  S2UR UR5, SR_CgaCtaId ;  /* 0x00000000000579c3 */ /* 0x000e620000008800 */
[----:B------:R-:W-:Y:S01]  /*0030*/  UMOV UR4, 0x400 ;  /* 0x0000040000047882 */ /* 0x000fe20000000000 */
[----:B------:R-:W2:Y:S06]  /*0040*/  LDCU.64 UR8, c[0x0][0x358] ;  /* 0x00006b00ff0877ac */ /* 0x000eac0008000a00 */
[----:B------:R-:W3:Y:S08]  /*0050*/  S2UR UR6, SR_CTAID.X ;  /* 0x00000000000679c3 */ /* 0x000ef00000002500 */
[----:B------:R-:W3:Y:S01]  /*0060*/  LDC R8, c[0x0][0x360] ;  /* 0x0000d800ff087b82 */ /* 0x000ee20000000800 */
[----:B-1----:R-:W-:Y:S01]  /*0070*/  ULEA UR4, UR5, UR4, 0x18 ;  /* 0x0000000405047291 */ /* 0x002fe2000f8ec0ff */
[----:B------:R-:W1:Y:S01]  /*0080*/  LDCU UR5, c[0x0][0x370] ;  /* 0x00006e00ff0577ac */ /* 0x000e620008000800 */
[----:B0-----:R-:W-:-:S04]  /*0090*/  ISETP.GT.U32.AND P0, PT, R11, 0x9, PT ;  /* 0x000000090b00780c */ /* 0x001fc80003f04070 */
[----:B------:R-:W-:Y:S01]  /*00a0*/  LEA R10, R11, UR4, 0x2 ;  /* 0x000000040b0a7c11 */ /* 0x000fe2000f8e10ff */
[----:B---3--:R-:W-:-:S08]  /*00b0*/  IMAD R9, R8, UR6, R11 ;  /* 0x0000000608097c24 */ /* 0x008fd0000f8e020b */
[----:B------:R0:W-:Y:S01]  /*00c0*/  @!P0 STS [R10], RZ ;  /* 0x000000ff0a008388 */ /* 0x0001e20000000800 */
[----:B------:R-:W-:Y:S01]  /*00d0*/  BAR.SYNC.DEFER_BLOCKING 0x0 ;  /* 0x0000000000007b1d */ /* 0x000fe20000010000 */
[----:B------:R-:W-:Y:S01]  /*00e0*/  ISETP.GT.AND P0, PT, R9, 0x20c49a, PT ;  /* 0x0020c49a0900780c */ /* 0x000fe20003f04270 */
[----:B-1----:R-:W-:-:S12]  /*00f0*/  IMAD R8, R8, UR5, RZ ;  /* 0x0000000508087c24 */ /* 0x002fd8000f8e02ff */
[----:B0-2---:R-:W-:Y:S05]  /*0100*/  @P0 BRA `(.L_x_0) ;  /* 0x00000008003c0947 */ /* 0x005fea0003800000 */
[----:B------:R-:W0:Y:S01]  /*0110*/  I2F.U32.RP R4, R8 ;  /* 0x0000000800047306 */ /* 0x000e220000209000 */
[C---:B------:R-:W-:Y:S01]  /*0120*/  IMAD.IADD R0, R8.reuse, 0x1, R9 ;  /* 0x0000000108007824 */ /* 0x040fe200078e0209 */
[----:B------:R-:W-:Y:S01]  /*0130*/  ISETP.NE.U32.AND P2, PT, R8, RZ, PT ;  /* 0x000000ff0800720c */ /* 0x000fe20003f45070 */
[----:B------:R-:W-:Y:S01]  /*0140*/  IMAD.MOV R7, RZ, RZ, -R8 ;  /* 0x000000ffff077224 */ /* 0x000fe200078e0a08 */
[----:B------:R-:W-:Y:S02]  /*0150*/  BSSY B0, `(.L_x_1) ;  /* 0x0000034000007945 */ /* 0x000fe40003800000 */
[C---:B------:R-:W-:Y:S02]  /*0160*/  ISETP.GE.AND P0, PT, R0.reuse, 0x20c49b, PT ;  /* 0x0020c49b0000780c */ /* 0x040fe40003f06270 */
[----:B------:R-:W-:Y:S02]  /*0170*/  VIMNMX R5, PT, PT, R0, 0x20c49b, !PT ;  /* 0x0020c49b00057848 */ /* 0x000fe40007fe0100 */
[----:B------:R-:W-:-:S04]  /*0180*/  SEL R6, RZ, 0x1, P0 ;  /* 0x00000001ff067807 */ /* 0x000fc80000000000 */
[----:B------:R-:W-:Y:S01]  /*0190*/  IADD3 R5, PT, PT, R5, -R0, -R6 ;  /* 0x8000000005057210 */ /* 0x000fe20007ffe806 */
[----:B0-----:R-:W0:Y:S02]  /*01a0*/  MUFU.RCP R4, R4 ;  /* 0x0000000400047308 */ /* 0x001e240000001000 */
[----:B0-----:R-:W-:-:S06]  /*01b0*/  VIADD R2, R4, 0xffffffe ;  /* 0x0ffffffe04027836 */ /* 0x001fcc0000000000 */
[----:B------:R0:W1:Y:S02]  /*01c0*/  F2I.FTZ.U32.TRUNC.NTZ R3, R2 ;  /* 0x0000000200037305 */ /* 0x000064000021f000 */
[----:B0-----:R-:W-:Y:S02]  /*01d0*/  IMAD.MOV.U32 R2, RZ, RZ, RZ ;  /* 0x000000ffff027224 */ /* 0x001fe400078e00ff */
[----:B-1----:R-:W-:-:S04]  /*01e0*/  IMAD R7, R7, R3, RZ ;  /* 0x0000000307077224 */ /* 0x002fc800078e02ff */
[----:B------:R-:W-:-:S04]  /*01f0*/  IMAD.HI.U32 R4, R3, R7, R2 ;  /* 0x0000000703047227 */ /* 0x000fc800078e0002 */
[----:B------:R-:W-:Y:S02]  /*0200*/  IMAD.MOV.U32 R2, RZ, RZ, 0x41200000 ;  /* 0x41200000ff027424 */ /* 0x000fe400078e00ff */
[----:B------:R-:W-:-:S04]  /*0210*/  IMAD.HI.U32 R3, R4, R5, RZ ;  /* 0x0000000504037227 */ /* 0x000fc800078e00ff */
[----:B------:R-:W-:-:S04]  /*0220*/  IMAD.MOV R0, RZ, RZ, -R3 ;  /* 0x000000ffff007224 */ /* 0x000fc800078e0a03 */
[----:B------:R-:W-:-:S05]  /*0230*/  IMAD R5, R8, R0, R5 ;  /* 0x0000000008057224 */ /* 0x000fca00078e0205 */
[----:B------:R-:W-:-:S13]  /*0240*/  ISETP.GE.U32.AND P0, PT, R5, R8, PT ;  /* 0x000000080500720c */ /* 0x000fda0003f06070 */
[----:B------:R-:W-:Y:S01]  /*0250*/  @P0 IADD3 R5, PT, PT, -R8, R5, RZ ;  /* 0x0000000508050210 */ /* 0x000fe20007ffe1ff */
[----:B------:R-:W-:-:S03]  /*0260*/  @P0 VIADD R3, R3, 0x1 ;  /* 0x0000000103030836 */ /* 0x000fc60000000000 */
[----:B------:R-:W-:-:S13]  /*0270*/  ISETP.GE.U32.AND P1, PT, R5, R8, PT ;  /* 0x000000080500720c */ /* 0x000fda0003f26070 */
[----:B------:R-:W-:Y:S01]  /*0280*/  @P1 VIADD R3, R3, 0x1 ;  /* 0x0000000103031836 */ /* 0x000fe20000000000 */
[----:B------:R-:W-:-:S05]  /*0290*/  @!P2 LOP3.LUT R3, RZ, R8, RZ, 0x33, !PT ;  /* 0x00000008ff03a212 */ /* 0x000fca00078e33ff */
[----:B------:R-:W-:-:S05]  /*02a0*/  IMAD.IADD R6, R6, 0x1, R3 ;  /* 0x0000000106067824 */ /* 0x000fca00078e0203 */
[----:B------:R-:W-:-:S04]  /*02b0*/  LOP3.LUT R0, R6, 0x3, RZ, 0xc0, !PT ;  /* 0x0000000306007812 */ /* 0x000fc800078ec0ff */
[----:B------:R-:W-:-:S13]  /*02c0*/  ISETP.NE.AND P0, PT, R0, 0x3, PT ;  /* 0x000000030000780c */ /* 0x000fda0003f05270 */
[----:B------:R-:W-:Y:S05]  /*02d0*/  @!P0 BRA `(.L_x_2) ;  /* 0x00000000006c8947 */ /* 0x000fea0003800000 */
[----:B------:R-:W0:Y:S01]  /*02e0*/  LDC.64 R4, c[0x0][0x380] ;  /* 0x0000e000ff047b82 */ /* 0x000e220000000a00 */
[----:B------:R-:W-:-:S04]  /*02f0*/  IADD3 R0, PT, PT, R6, 0x1, RZ ;  /* 0x0000000106007810 */ /* 0x000fc80007ffe0ff */
[----:B------:R-:W-:-:S05]  /*0300*/  LOP3.LUT R0, R0, 0x3, RZ, 0xc0, !PT ;  /* 0x0000000300007812 */ /* 0x000fca00078ec0ff */
[----:B------:R-:W-:-:S07]  /*0310*/  IMAD.MOV R7, RZ, RZ, -R0 ;  /* 0x000000ffff077224 */ /* 0x000fce00078e0a00 */
.L_x_5:
[----:B0-----:R-:W-:-:S05]  /*0320*/  IMAD.WIDE R12, R9, 0x4, R4 ;  /* 0x00000004090c7825 */ /* 0x001fca00078e0204 */
[----:B-1----:R-:W2:Y:S01]  /*0330*/  LDG.E R3, desc[UR8][R12.64] ;  /* 0x000000080c037981 */ /* 0x002ea2000c1e1900 */
[----:B------:R-:W-:Y:S01]  /*0340*/  IMAD.MOV.U32 R15, RZ, RZ, 0x3dcccccd ;  /* 0x3dcccccdff0f7424 */ /* 0x000fe200078e00ff */
[----:B------:R-:W-:Y:S05]  /*0350*/  YIELD ;  /* 0x0000000000007946 */ /* 0x000fea0003800000 */
[----:B------:R-:W-:Y:S01]  /*0360*/  FFMA R0, R15, -R2, 1 ;  /* 0x3f8000000f007423 */ /* 0x000fe20000000802 */
[----:B------:R-:W-:Y:S03]  /*0370*/  BSSY.RECONVERGENT B1, `(.L_x_3) ;  /* 0x0000009000017945 */ /* 0x000fe60003800200 */
[----:B------:R-:W-:Y:S01]  /*0380*/  FFMA R0, R0, R15, 0.10000000149011611938 ;  /* 0x3dcccccd00007423 */ /* 0x000fe2000000000f */
[----:B--2---:R-:W0:Y:S03]  /*0390*/  FCHK P0, R3, 10 ;  /* 0x4120000003007902 */ /* 0x004e260000000000 */
[----:B------:R-:W-:-:S04]  /*03a0*/  FFMA R14, R3, R0, RZ ;  /* 0x00000000030e7223 */ /* 0x000fc800000000ff */
[----:B------:R-:W-:-:S04]  /*03b0*/  FFMA R15, R14, -10, R3 ;  /* 0xc12000000e0f7823 */ /* 0x000fc80000000003 */
[----:B------:R-:W-:Y:S01]  /*03c0*/  FFMA R0, R0, R15, R14 ;  /* 0x0000000f00007223 */ /* 0x000fe2000000000e */
[----:B0-----:R-:W-:Y:S06]  /*03d0*/  @!P0 BRA `(.L_x_4) ;  /* 0x0000000000088947 */ /* 0x001fec0003800000 */
[----:B------:R-:W-:-:S07]  /*03e0*/  MOV R14, 0x400 ;  /* 0x00000400000e7802 */ /* 0x000fce0000000f00 */
[----:B------:R-:W-:Y:S05]  /*03f0*/  CALL.REL.NOINC `($__internal_0_$__cuda_sm3x_div_rn_noftz_f32_slowpath) ;  /* 0x0000000400a47944 */ /* 0x000fea0003c00000 */
.L_x_4:
[----:B------:R-:W-:Y:S05]  /*0400*/  BSYNC.RECONVERGENT B1 ;  /* 0x0000000000017941 */ /* 0x000fea0003800200 */
.L_x_3:
[----:B------:R-:W0:Y:S01]  /*0410*/  F2I.TRUNC.NTZ R0, R0 ;  /* 0x0000000000007305 */ /* 0x000e22000020f100 */
[----:B------:R-:W-:Y:S02]  /*0420*/  VIADD R7, R7, 0x1 ;  /* 0x0000000107077836 */ /* 0x000fe40000000000 */
[----:B------:R-:W-:-:S03]  /*0430*/  IMAD.IADD R9, R8, 0x1, R9 ;  /* 0x0000000108097824 */ /* 0x000fc600078e0209 */
[----:B------:R-:W-:Y:S02]  /*0440*/  ISETP.NE.AND P0, PT, R7, RZ, PT ;  /* 0x000000ff0700720c */ /* 0x000fe40003f05270 */
[----:B0-----:R-:W-:-:S04]  /*0450*/  VIMNMX R3, PT, PT, R0, 0x9, PT ;  /* 0x0000000900037848 */ /* 0x001fc80003fe0100 */
[----:B------:R-:W-:-:S05]  /*0460*/  LEA R3, R3, UR4, 0x2 ;  /* 0x0000000403037c11 */ /* 0x000fca000f8e10ff */
[----:B------:R1:W-:Y:S02]  /*0470*/  ATOMS.POPC.INC.32 RZ, [R3+URZ] ;  /* 0x0000000003ff7f8c */ /* 0x0003e4000d8000ff */
[----:B------:R-:W-:Y:S05]  /*0480*/  @P0 BRA `(.L_x_5) ;  /* 0xfffffffc00a40947 */ /* 0x000fea000383ffff */
.L_x_2:
[----:B------:R-:W-:Y:S05]  /*0490*/  BSYNC B0 ;  /* 0x0000000000007941 */ /* 0x000fea0003800000 */
.L_x_1:
[----:B------:R-:W0:Y:S01]  /*04a0*/  LDC.64 R4, c[0x0][0x380] ;  /* 0x0000e000ff047b82 */ /* 0x000e220000000a00 */
[----:B------:R-:W-:-:S13]  /*04b0*/  ISETP.GE.U32.AND P0, PT, R6, 0x3, PT ;  /* 0x000000030600780c */ /* 0x000fda0003f06070 */
[----:B------:R-:W-:Y:S05]  /*04c0*/  @!P0 BRA `(.L_x_0) ;  /* 0x00000004004c8947 */ /* 0x000fea0003800000 */
.L_x_14:
[----:B0-----:R-:W-:-:S05]  /*04d0*/  IMAD.WIDE R6, R9, 0x4, R4 ;  /* 0x0000000409067825 */ /* 0x001fca00078e0204 */
[----:B--2---:R-:W2:Y:S01]  /*04e0*/  LDG.E R14, desc[UR8][R6.64] ;  /* 0x00000008060e7981 */ /* 0x004ea2000c1e1900 */
[----:B-1----:R-:W-:Y:S01]  /*04f0*/  HFMA2 R3, -RZ, RZ, 1.44921875, -19.203125 ;  /* 0x3dcccccdff037431 */ /* 0x002fe200000001ff */
[----:B------:R-:W-:Y:S05]  /*0500*/  YIELD ;  /* 0x0000000000007946 */ /* 0x000fea0003800000 */
[----:B------:R-:W-:Y:S01]  /*0510*/  BSSY.RECONVERGENT B0, `(.L_x_6) ;  /* 0x000000c000007945 */ /* 0x000fe20003800200 */
[----:B------:R-:W-:-:S04]  /*0520*/  FFMA R0, R3, -R2, 1 ;  /* 0x3f80000003007423 */ /* 0x000fc80000000802 */
[----:B------:R-:W-:Y:S01]  /*0530*/  FFMA R0, R0, R3, 0.10000000149011611938 ;  /* 0x3dcccccd00007423 */ /* 0x000fe20000000003 */
[----:B--2---:R-:W0:Y:S03]  /*0540*/  FCHK P0, R14, 10 ;  /* 0x412000000e007902 */ /* 0x004e260000000000 */
[----:B------:R-:W-:-:S04]  /*0550*/  FFMA R3, R0, R14, RZ ;  /* 0x0000000e00037223 */ /* 0x000fc800000000ff */
[----:B------:R-:W-:-:S04]  /*0560*/  FFMA R12, R3, -10, R14 ;  /* 0xc1200000030c7823 */ /* 0x000fc8000000000e */
[----:B------:R-:W-:Y:S01]  /*0570*/  FFMA R3, R0, R12, R3 ;  /* 0x0000000c00037223 */ /* 0x000fe20000000003 */
[----:B0-----:R-:W-:Y:S06]  /*0580*/  @!P0 BRA `(.L_x_7) ;  /* 0x0000000000108947 */ /* 0x001fec0003800000 */
[----:B------:R-:W-:Y:S01]  /*0590*/  IMAD.MOV.U32 R3, RZ, RZ, R14 ;  /* 0x000000ffff037224 */ /* 0x000fe200078e000e */
[----:B------:R-:W-:-:S07]  /*05a0*/  MOV R14, 0x5c0 ;  /* 0x000005c0000e7802 */ /* 0x000fce0000000f00 */
[----:B------:R-:W-:Y:S05]  /*05b0*/  CALL.REL.NOINC `($__internal_0_$__cuda_sm3x_div_rn_noftz_f32_slowpath) ;  /* 0x0000000400347944 */ /* 0x000fea0003c00000 */
[----:B------:R-:W-:-:S07]  /*05c0*/  IMAD.MOV.U32 R3, RZ, RZ, R0 ;  /* 0x000000ffff037224 */ /* 0x000fce00078e0000 */
.L_x_7:
[----:B------:R-:W-:Y:S05]  /*05d0*/  BSYNC.RECONVERGENT B0 ;  /* 0x0000000000007941 */ /* 0x000fea0003800200 */
.L_x_6:
[----:B------:R-:W-:-:S05]  /*05e0*/  IMAD.WIDE R6, R8, 0x4, R6 ;  /* 0x0000000408067825 */ /* 0x000fca00078e0206 */
[----:B------:R-:W2:Y:S01]  /*05f0*/  LDG.E R16, desc[UR8][R6.64] ;  /* 0x0000000806107981 */ /* 0x000ea2000c1e1900 */
[----:B------:R-:W0:Y:S01]  /*0600*/  F2I.TRUNC.NTZ R3, R3 ;  /* 0x0000000300037305 */ /* 0x000e22000020f100 */
[----:B------:R-:W-:Y:S01]  /*0610*/  IMAD.MOV.U32 R13, RZ, RZ, 0x3dcccccd ;  /* 0x3dcccccdff0d7424 */ /* 0x000fe200078e00ff */
[----:B------:R-:W-:Y:S01]  /*0620*/  BSSY.RECONVERGENT B0, `(.L_x_8) ;  /* 0x000000f000007945 */ /* 0x000fe20003800200 */
[----:B0-----:R-:W-:-:S04]  /*0630*/  VIMNMX R0, PT, PT, R3, 0x9, PT ;  /* 0x0000000903007848 */ /* 0x001fc80003fe0100 */
[----:B------:R-:W-:Y:S01]  /*0640*/  LEA R12, R0, UR4, 0x2 ;  /* 0x00000004000c7c11 */ /* 0x000fe2000f8e10ff */
[----:B------:R-:W-:-:S04]  /*0650*/  FFMA R0, R13, -R2, 1 ;  /* 0x3f8000000d007423 */ /* 0x000fc80000000802 */
[----:B------:R-:W-:Y:S01]  /*0660*/  FFMA R0, R0, R13, 0.10000000149011611938 ;  /* 0x3dcccccd00007423 */ /* 0x000fe2000000000d */
[----:B------:R0:W-:Y:S01]  /*0670*/  ATOMS.POPC.INC.32 RZ, [R12+URZ] ;  /* 0x000000000cff7f8c */ /* 0x0001e2000d8000ff */
[----:B--2---:R-:W1:Y:S02]  /*0680*/  FCHK P0, R16, 10 ;  /* 0x4120000010007902 */ /* 0x004e640000000000 */
[----:B------:R-:W-:-:S04]  /*0690*/  FFMA R13, R0, R16, RZ ;  /* 0x00000010000d7223 */ /* 0x000fc800000000ff */
[----:B------:R-:W-:-:S04]  /*06a0*/  FFMA R14, R13, -10, R16 ;  /* 0xc12000000d0e7823 */ /* 0x000fc80000000010 */
[----:B------:R-:W-:Y:S01]  /*06b0*/  FFMA R13, R0, R14, R13 ;  /* 0x0000000e000d7223 */ /* 0x000fe2000000000d */
[----:B01----:R-:W-:Y:S06]  /*06c0*/  @!P0 BRA `(.L_x_9) ;  /* 0x0000000000108947 */ /* 0x003fec0003800000 */
[----:B------:R-:W-:Y:S01]  /*06d0*/  IMAD.MOV.U32 R3, RZ, RZ, R16 ;  /* 0x000000ffff037224 */ /* 0x000fe200078e0010 */
[----:B------:R-:W-:-:S07]  /*06e0*/  MOV R14, 0x700 ;  /* 0x00000700000e7802 */ /* 0x000fce0000000f00 */
[----:B------:R-:W-:Y:S05]  /*06f0*/  CALL.REL.NOINC `($__internal_0_$__cuda_sm3x_div_rn_noftz_f32_slowpath) ;  /* 0x0000000000e47944 */ /* 0x000fea0003c00000 */
[----:B------:R-:W-:-:S07]  /*0700*/  MOV R13, R0 ;  /* 0x00000000000d7202 */ /* 0x000fce0000000f00 */
.L_x_9:
[----:B------:R-:W-:Y:S05]  /*0710*/  BSYNC.RECONVERGENT B0 ;  /* 0x0000000000007941 */ /* 0x000fea0003800200 */
.L_x_8:
        /* <DEDUP_REMOVED lines=18> */
[----:B------:R-:W-:-:S07]  /*0840*/  IMAD.MOV.U32 R12, RZ, RZ, R0 ;  /* 0x000000ffff0c7224 */ /* 0x000fce00078e0000 */
.L_x_11:
[----:B------:R-:W-:Y:S05]  /*0850*/  BSYNC.RECONVERGENT B0 ;  /* 0x0000000000007941 */ /* 0x000fea0003800200 */
.L_x_10:
[----:B------:R-:W-:-:S06]  /*0860*/  IMAD.WIDE R6, R8, 0x4, R6 ;  /* 0x0000000408067825 */ /* 0x000fcc00078e0206 */
        /* <DEDUP_REMOVED lines=14> */
[----:B------:R-:W-:Y:S02]  /*0950*/  MOV R3, R6 ;  /* 0x0000000600037202 */ /* 0x000fe40000000f00 */
[----:B------:R-:W-:-:S07]  /*0960*/  MOV R14, 0x980 ;  /* 0x00000980000e7802 */ /* 0x000fce0000000f00 */
[----:B------:R-:W-:Y:S05]  /*0970*/  CALL.REL.NOINC `($__internal_0_$__cuda_sm3x_div_rn_noftz_f32_slowpath) ;  /* 0x0000000000447944 */ /* 0x000fea0003c00000 */
.L_x_13:
[----:B------:R-:W-:Y:S05]  /*0980*/  BSYNC.RECONVERGENT B0 ;  /* 0x0000000000007941 */ /* 0x000fea0003800200 */
.L_x_12:
[----:B------:R-:W0:Y:S01]  /*0990*/  F2I.TRUNC.NTZ R0, R0 ;  /* 0x0000000000007305 */ /* 0x000e22000020f100 */
[----:B------:R-:W-:-:S05]  /*09a0*/  IMAD R9, R8, 0x4, R9 ;  /* 0x0000000408097824 */ /* 0x000fca00078e0209 */
[----:B------:R-:W-:Y:S02]  /*09b0*/  ISETP.GE.AND P0, PT, R9, 0x20c49b, PT ;  /* 0x0020c49b0900780c */ /* 0x000fe40003f06270 */
[----:B0-----:R-:W-:-:S04]  /*09c0*/  VIMNMX R3, PT, PT, R0, 0x9, PT ;  /* 0x0000000900037848 */ /* 0x001fc80003fe0100 */
[----:B------:R-:W-:-:S05]  /*09d0*/  LEA R3, R3, UR4, 0x2 ;  /* 0x0000000403037c11 */ /* 0x000fca000f8e10ff */
[----:B------:R2:W-:Y:S02]  /*09e0*/  ATOMS.POPC.INC.32 RZ, [R3+URZ] ;  /* 0x0000000003ff7f8c */ /* 0x0005e4000d8000ff */
[----:B------:R-:W-:Y:S05]  /*09f0*/  @!P0 BRA `(.L_x_14) ;  /* 0xfffffff800b48947 */ /* 0x000fea000383ffff */
.L_x_0:
[----:B------:R-:W-:Y:S05]  /*0a00*/  WARPSYNC.ALL ;  /* 0x0000000000007948 */ /* 0x000fea0003800000 */
[----:B------:R-:W-:Y:S01]  /*0a10*/  BAR.SYNC.DEFER_BLOCKING 0x0 ;  /* 0x0000000000007b1d */ /* 0x000fe20000010000 */
[----:B------:R-:W-:-:S13]  /*0a20*/  ISETP.GT.U32.AND P0, PT, R11, 0x9, PT ;  /* 0x000000090b00780c */ /* 0x000fda0003f04070 */
[----:B------:R-:W-:Y:S05]  /*0a30*/  @P0 EXIT ;  /* 0x000000000000094d */ /* 0x000fea0003800000 */
[----:B0-----:R-:W0:Y:S01]  /*0a40*/  LDS R5, [R10] ;  /* 0x000000000a057984 */ /* 0x001e220000000800 */
[----:B-12---:R-:W1:Y:S02]  /*0a50*/  LDC.64 R2, c[0x0][0x388] ;  /* 0x0000e200ff027b82 */ /* 0x006e640000000a00 */
[----:B-1----:R-:W-:-:S05]  /*0a60*/  IMAD.WIDE.U32 R2, R11, 0x4, R2 ;  /* 0x000000040b027825 */ /* 0x002fca00078e0002 */
[----:B0-----:R-:W-:Y:S01]  /*0a70*/  REDG.E.ADD.STRONG.GPU desc[UR8][R2.64], R5 ;  /* 0x000000050200798e */ /* 0x001fe2000c12e108 */
[----:B------:R-:W-:Y:S05]  /*0a80*/  EXIT ;  /* 0x000000000000794d */ /* 0x000fea0003800000 */
        .weak           $__internal_0_$__cuda_sm3x_div_rn_noftz_f32_slowpath
        .type           $__internal_0_$__cuda_sm3x_div_rn_noftz_f32_slowpath,@function
        .size           $__internal_0_$__cuda_sm3x_div_rn_noftz_f32_slowpath,(.L_x_27 - $__internal_0_$__cuda_sm3x_div_rn_noftz_f32_slowpath)
$__internal_0_$__cuda_sm3x_div_rn_noftz_f32_slowpath:
[----:B------:R-:W-:Y:S01]  /*0a90*/  SHF.R.U32.HI R13, RZ, 0x17, R2 ;  /* 0x00000017ff0d7819 */ /* 0x000fe20000011602 */
[----:B------:R-:W-:Y:S01]  /*0aa0*/  BSSY.RECONVERGENT B2, `(.L_x_15) ;  /* 0x0000064000027945 */ /* 0x000fe20003800200 */
[----:B------:R-:W-:Y:S01]  /*0ab0*/  SHF.R.U32.HI R16, RZ, 0x17, R3 ;  /* 0x00000017ff107819 */ /* 0x000fe20000011603 */
[----:B------:R-:W-:Y:S01]  /*0ac0*/  IMAD.MOV.U32 R18, RZ, RZ, 0x41200000 ;  /* 0x41200000ff127424 */ /* 0x000fe200078e00ff */
[----:B------:R-:W-:Y:S02]  /*0ad0*/  LOP3.LUT R13, R13, 0xff, RZ, 0xc0, !PT ;  /* 0x000000ff0d0d7812 */ /* 0x000fe400078ec0ff */
[----:B------:R-:W-:-:S03]  /*0ae0*/  LOP3.LUT R16, R16, 0xff, RZ, 0xc0, !PT ;  /* 0x000000ff10107812 */ /* 0x000fc600078ec0ff */
[----:B------:R-:W-:Y:S02]  /*0af0*/  VIADD R15, R13, 0xffffffff ;  /* 0xffffffff0d0f7836 */ /* 0x000fe40000000000 */
[----:B------:R-:W-:-:S03]  /*0b00*/  VIADD R17, R16, 0xffffffff ;  /* 0xffffffff10117836 */ /* 0x000fc60000000000 */
[----:B------:R-:W-:-:S04]  /*0b10*/  ISETP.GT.U32.AND P0, PT, R15, 0xfd, PT ;  /* 0x000000fd0f00780c */ /* 0x000fc80003f04070 */
[----:B------:R-:W-:-:S13]  /*0b20*/  ISETP.GT.U32.OR P0, PT, R17, 0xfd, P0 ;  /* 0x000000fd1100780c */ /* 0x000fda0000704470 */
[----:B------:R-:W-:Y:S01]  /*0b30*/  @!P0 MOV R12, RZ ;  /* 0x000000ff000c8202 */ /* 0x000fe20000000f00 */
[----:B------:R-:W-:Y:S06]  /*0b40*/  @!P0 BRA `(.L_x_16) ;  /* 0x0000000000608947 */ /* 0x000fec0003800000 */
[----:B------:R-:W-:Y:S01]  /*0b50*/  IMAD.MOV.U32 R0, RZ, RZ, 0x41200000 ;  /* 0x41200000ff007424 */ /* 0x000fe200078e00ff */
[----:B------:R-:W-:-:S04]  /*0b60*/  FSETP.GTU.FTZ.AND P0, PT, |R3|, +INF , PT ;  /* 0x7f8000000300780b */ /* 0x000fc80003f1c200 */
[----:B------:R-:W-:-:S04]  /*0b70*/  FSETP.GTU.FTZ.AND P1, PT, |R0|, +INF , PT ;  /* 0x7f8000000000780b */ /* 0x000fc80003f3c200 */
[----:B------:R-:W-:-:S13]  /*0b80*/  PLOP3.LUT P0, PT, P0, P1, PT, 0xf8, 0x8f ;  /* 0x00000000008f781c */ /* 0x000fda0000703f70 */
[----:B------:R-:W-:Y:S05]  /*0b90*/  @P0 BRA `(.L_x_17) ;  /* 0x00000004004c0947 */ /* 0x000fea0003800000 */
[----:B------:R-:W-:-:S13]  /*0ba0*/  LOP3.LUT P0, RZ, R18, 0x7fffffff, R3, 0xc8, !PT ;  /* 0x7fffffff12ff7812 */ /* 0x000fda000780c803 */
[----:B------:R-:W-:Y:S05]  /*0bb0*/  @!P0 BRA `(.L_x_18) ;  /* 0x00000004003c8947 */ /* 0x000fea0003800000 */
[C---:B------:R-:W-:Y:S02]  /*0bc0*/  FSETP.NEU.FTZ.AND P2, PT, |R3|.reuse, +INF , PT ;  /* 0x7f8000000300780b */ /* 0x040fe40003f5d200 */
[----:B------:R-:W-:Y:S02]  /*0bd0*/  FSETP.NEU.FTZ.AND P1, PT, |R0|, +INF , PT ;  /* 0x7f8000000000780b */ /* 0x000fe40003f3d200 */
[----:B------:R-:W-:-:S11]  /*0be0*/  FSETP.NEU.FTZ.AND P0, PT, |R3|, +INF , PT ;  /* 0x7f8000000300780b */ /* 0x000fd60003f1d200 */
[----:B------:R-:W-:Y:S05]  /*0bf0*/  @!P1 BRA !P2, `(.L_x_18) ;  /* 0x00000004002c9947 */ /* 0x000fea0005000000 */
[----:B------:R-:W-:-:S04]  /*0c00*/  LOP3.LUT P2, RZ, R3, 0x7fffffff, RZ, 0xc0, !PT ;  /* 0x7fffffff03ff7812 */ /* 0x000fc8000784c0ff */
[----:B------:R-:W-:-:S13]  /*0c10*/  PLOP3.LUT P1, PT, P1, P2, PT, 0x2f, 0xf2 ;  /* 0x0000000000f2781c */ /* 0x000fda0000f24577 */
[----:B------:R-:W-:Y:S05]  /*0c20*/  @P1 BRA `(.L_x_19) ;  /* 0x0000000400181947 */ /* 0x000fea0003800000 */
[----:B------:R-:W-:-:S04]  /*0c30*/  LOP3.LUT P1, RZ, R18, 0x7fffffff, RZ, 0xc0, !PT ;  /* 0x7fffffff12ff7812 */ /* 0x000fc8000782c0ff */
[----:B------:R-:W-:-:S13]  /*0c40*/  PLOP3.LUT P0, PT, P0, P1, PT, 0x2f, 0xf2 ;  /* 0x0000000000f2781c */ /* 0x000fda0000702577 */
[----:B------:R-:W-:Y:S05]  /*0c50*/  @P0 BRA `(.L_x_20) ;  /* 0x0000000400000947 */ /* 0x000fea0003800000 */
[----:B------:R-:W-:Y:S02]  /*0c60*/  ISETP.GE.AND P0, PT, R17, RZ, PT ;  /* 0x000000ff1100720c */ /* 0x000fe40003f06270 */
[----:B------:R-:W-:-:S11]  /*0c70*/  ISETP.GE.AND P1, PT, R15, RZ, PT ;  /* 0x000000ff0f00720c */ /* 0x000fd60003f26270 */
[----:B------:R-:W-:Y:S02]  /*0c80*/  @P0 IMAD.MOV.U32 R12, RZ, RZ, RZ ;  /* 0x000000ffff0c0224 */ /* 0x000fe400078e00ff */
[----:B------:R-:W-:Y:S01]  /*0c90*/  @!P0 FFMA R3, R3, 1.84467440737095516160e+19, RZ ;  /* 0x5f80000003038823 */ /* 0x000fe200000000ff */
[----:B------:R-:W-:Y:S02]  /*0ca0*/  @!P0 IMAD.MOV.U32 R12, RZ, RZ, -0x40 ;  /* 0xffffffc0ff0c8424 */ /* 0x000fe400078e00ff */
[----:B------:R-:W-:-:S03]  /*0cb0*/  @!P1 FFMA R18, R0, 1.84467440737095516160e+19, RZ ;  /* 0x5f80000000129823 */ /* 0x000fc600000000ff */
[----:B------:R-:W-:-:S07]  /*0cc0*/  @!P1 IADD3 R12, PT, PT, R12, 0x40, RZ ;  /* 0x000000400c0c9810 */ /* 0x000fce0007ffe0ff */
.L_x_16:
[----:B------:R-:W-:Y:S01]  /*0cd0*/  LEA R15, R13, 0xc0800000, 0x17 ;  /* 0xc08000000d0f7811 */ /* 0x000fe200078eb8ff */
[----:B------:R-:W-:Y:S01]  /*0ce0*/  VIADD R16, R16, 0xffffff81 ;  /* 0xffffff8110107836 */ /* 0x000fe20000000000 */
[----:B------:R-:W-:Y:S03]  /*0cf0*/  BSSY.RECONVERGENT B3, `(.L_x_21) ;  /* 0x0000035000037945 */ /* 0x000fe60003800200 */
[----:B------:R-:W-:Y:S02]  /*0d00*/  IMAD.IADD R17, R18, 0x1, -R15 ;  /* 0x0000000112117824 */ /* 0x000fe400078e0a0f */
[C---:B------:R-:W-:Y:S02]  /*0d10*/  IMAD R0, R16.reuse, -0x800000, R3 ;  /* 0xff80000010007824 */ /* 0x040fe400078e0203 */
[----:B------:R0:W1:Y:S01]  /*0d20*/  MUFU.RCP R18, R17 ;  /* 0x0000001100127308 */ /* 0x0000620000001000 */
[----:B------:R-:W-:Y:S01]  /*0d30*/  FADD.FTZ R15, -R17, -RZ ;  /* 0x800000ff110f7221 */ /* 0x000fe20000010100 */
[----:B0-----:R-:W-:-:S05]  /*0d40*/  IADD3 R17, PT, PT, R16, 0x7f, -R13 ;  /* 0x0000007f10117810 */ /* 0x001fca0007ffe80d */
[----:B------:R-:W-:Y:S02]  /*0d50*/  IMAD.IADD R17, R17, 0x1, R12 ;  /* 0x0000000111117824 */ /* 0x000fe400078e020c */
[----:B-1----:R-:W-:-:S04]  /*0d60*/  FFMA R19, R18, R15, 1 ;  /* 0x3f80000012137423 */ /* 0x002fc8000000000f */
[----:B------:R-:W-:-:S04]  /*0d70*/  FFMA R3, R18, R19, R18 ;  /* 0x0000001312037223 */ /* 0x000fc80000000012 */
[----:B------:R-:W-:-:S04]  /*0d80*/  FFMA R18, R0, R3, RZ ;  /* 0x0000000300127223 */ /* 0x000fc800000000ff */
[----:B------:R-:W-:-:S04]  /*0d90*/  FFMA R19, R15, R18, R0 ;  /* 0x000000120f137223 */ /* 0x000fc80000000000 */
[----:B------:R-:W-:-:S04]  /*0da0*/  FFMA R18, R3, R19, R18 ;  /* 0x0000001303127223 */ /* 0x000fc80000000012 */
[----:B------:R-:W-:-:S04]  /*0db0*/  FFMA R15, R15, R18, R0 ;  /* 0x000000120f0f7223 */ /* 0x000fc80000000000 */
[----:B------:R-:W-:-:S05]  /*0dc0*/  FFMA R0, R3, R15, R18 ;  /* 0x0000000f03007223 */ /* 0x000fca0000000012 */
[----:B------:R-:W-:-:S04]  /*0dd0*/  SHF.R.U32.HI R13, RZ, 0x17, R0 ;  /* 0x00000017ff0d7819 */ /* 0x000fc80000011600 */
[----:B------:R-:W-:-:S04]  /*0de0*/  LOP3.LUT R13, R13, 0xff, RZ, 0xc0, !PT ;  /* 0x000000ff0d0d7812 */ /* 0x000fc800078ec0ff */
[----:B------:R-:W-:-:S05]  /*0df0*/  IADD3 R13, PT, PT, R13, R17, RZ ;  /* 0x000000110d0d7210 */ /* 0x000fca0007ffe0ff */
[----:B------:R-:W-:-:S05]  /*0e00*/  VIADD R12, R13, 0xffffffff ;  /* 0xffffffff0d0c7836 */ /* 0x000fca0000000000 */
[----:B------:R-:W-:-:S13]  /*0e10*/  ISETP.GE.U32.AND P0, PT, R12, 0xfe, PT ;  /* 0x000000fe0c00780c */ /* 0x000fda0003f06070 */
[----:B------:R-:W-:Y:S05]  /*0e20*/  @!P0 BRA `(.L_x_22) ;  /* 0x0000000000808947 */ /* 0x000fea0003800000 */
[----:B------:R-:W-:-:S13]  /*0e30*/  ISETP.GT.AND P0, PT, R13, 0xfe, PT ;  /* 0x000000fe0d00780c */ /* 0x000fda0003f04270 */
[----:B------:R-:W-:Y:S05]  /*0e40*/  @P0 BRA `(.L_x_23) ;  /* 0x00000000006c0947 */ /* 0x000fea0003800000 */
[----:B------:R-:W-:-:S13]  /*0e50*/  ISETP.GE.AND P0, PT, R13, 0x1, PT ;  /* 0x000000010d00780c */ /* 0x000fda0003f06270 */
[----:B------:R-:W-:Y:S05]  /*0e60*/  @P0 BRA `(.L_x_24) ;  /* 0x0000000000740947 */ /* 0x000fea0003800000 */
[----:B------:R-:W-:Y:S02]  /*0e70*/  ISETP.GE.AND P0, PT, R13, -0x18, PT ;  /* 0xffffffe80d00780c */ /* 0x000fe40003f06270 */
[----:B------:R-:W-:-:S11]  /*0e80*/  LOP3.LUT R0, R0, 0x80000000, RZ, 0xc0, !PT ;  /* 0x8000000000007812 */ /* 0x000fd600078ec0ff */
[----:B------:R-:W-:Y:S05]  /*0e90*/  @!P0 BRA `(.L_x_24) ;  /* 0x0000000000688947 */ /* 0x000fea0003800000 */
[-CC-:B------:R-:W-:Y:S01]  /*0ea0*/  FFMA.RZ R12, R3, R15.reuse, R18.reuse ;  /* 0x0000000f030c7223 */ /* 0x180fe2000000c012 */
[C---:B------:R-:W-:Y:S02]  /*0eb0*/  ISETP.NE.AND P2, PT, R13.reuse, RZ, PT ;  /* 0x000000ff0d00720c */ /* 0x040fe40003f45270 */
[----:B------:R-:W-:Y:S02]  /*0ec0*/  ISETP.NE.AND P1, PT, R13, RZ, PT ;  /* 0x000000ff0d00720c */ /* 0x000fe40003f25270 */
[----:B------:R-:W-:Y:S01]  /*0ed0*/  LOP3.LUT R16, R12, 0x7fffff, RZ, 0xc0, !PT ;  /* 0x007fffff0c107812 */ /* 0x000fe200078ec0ff */
[CCC-:B------:R-:W-:Y:S01]  /*0ee0*/  FFMA.RP R12, R3.reuse, R15.reuse, R18.reuse ;  /* 0x0000000f030c7223 */ /* 0x1c0fe20000008012 */
[----:B------:R-:W-:Y:S01]  /*0ef0*/  FFMA.RM R3, R3, R15, R18 ;  /* 0x0000000f03037223 */ /* 0x000fe20000004012 */
[----:B------:R-:W-:Y:S01]  /*0f00*/  VIADD R15, R13, 0x20 ;  /* 0x000000200d0f7836 */ /* 0x000fe20000000000 */
[----:B------:R-:W-:Y:S01]  /*0f10*/  LOP3.LUT R16, R16, 0x800000, RZ, 0xfc, !PT ;  /* 0x0080000010107812 */ /* 0x000fe200078efcff */
[----:B------:R-:W-:-:S02]  /*0f20*/  IMAD.MOV R13, RZ, RZ, -R13 ;  /* 0x000000ffff0d7224 */ /* 0x000fc400078e0a0d */
[----:B------:R-:W-:Y:S02]  /*0f30*/  FSETP.NEU.FTZ.AND P0, PT, R12, R3, PT ;  /* 0x000000030c00720b */ /* 0x000fe40003f1d000 */
[----:B------:R-:W-:Y:S02]  /*0f40*/  SHF.L.U32 R15, R16, R15, RZ ;  /* 0x0000000f100f7219 */ /* 0x000fe400000006ff */
[----:B------:R-:W-:Y:S02]  /*0f50*/  SEL R3, R13, RZ, P2 ;  /* 0x000000ff0d037207 */ /* 0x000fe40001000000 */
[----:B------:R-:W-:Y:S02]  /*0f60*/  ISETP.NE.AND P1, PT, R15, RZ, P1 ;  /* 0x000000ff0f00720c */ /* 0x000fe40000f25270 */
[----:B------:R-:W-:Y:S02]  /*0f70*/  SHF.R.U32.HI R3, RZ, R3, R16 ;  /* 0x00000003ff037219 */ /* 0x000fe40000011610 */
[----:B------:R-:W-:-:S02]  /*0f80*/  PLOP3.LUT P0, PT, P0, P1, PT, 0xf8, 0x8f ;  /* 0x00000000008f781c */ /* 0x000fc40000703f70 */
[----:B------:R-:W-:Y:S02]  /*0f90*/  SHF.R.U32.HI R13, RZ, 0x1, R3 ;  /* 0x00000001ff0d7819 */ /* 0x000fe40000011603 */
[----:B------:R-:W-:-:S04]  /*0fa0*/  SEL R12, RZ, 0x1, !P0 ;  /* 0x00000001ff0c7807 */ /* 0x000fc80004000000 */
[----:B------:R-:W-:-:S04]  /*0fb0*/  LOP3.LUT R12, R12, 0x1, R13, 0xf8, !PT ;  /* 0x000000010c0c7812 */ /* 0x000fc800078ef80d */
[----:B------:R-:W-:-:S04]  /*0fc0*/  LOP3.LUT R12, R12, R3, RZ, 0xc0, !PT ;  /* 0x000000030c0c7212 */ /* 0x000fc800078ec0ff */
[----:B------:R-:W-:-:S04]  /*0fd0*/  IADD3 R13, PT, PT, R13, R12, RZ ;  /* 0x0000000c0d0d7210 */ /* 0x000fc80007ffe0ff */
[----:B------:R-:W-:Y:S01]  /*0fe0*/  LOP3.LUT R0, R13, R0, RZ, 0xfc, !PT ;  /* 0x000000000d007212 */ /* 0x000fe200078efcff */
[----:B------:R-:W-:Y:S06]  /*0ff0*/  BRA `(.L_x_24) ;  /* 0x0000000000107947 */ /* 0x000fec0003800000 */
.L_x_23:
[----:B------:R-:W-:-:S04]  /*1000*/  LOP3.LUT R0, R0, 0x80000000, RZ, 0xc0, !PT ;  /* 0x8000000000007812 */ /* 0x000fc800078ec0ff */
[----:B------:R-:W-:Y:S01]  /*1010*/  LOP3.LUT R0, R0, 0x7f800000, RZ, 0xfc, !PT ;  /* 0x7f80000000007812 */ /* 0x000fe200078efcff */
[----:B------:R-:W-:Y:S06]  /*1020*/  BRA `(.L_x_24) ;  /* 0x0000000000047947 */ /* 0x000fec0003800000 */
.L_x_22:
[----:B------:R-:W-:-:S07]  /*1030*/  IMAD R0, R17, 0x800000, R0 ;  /* 0x0080000011007824 */ /* 0x000fce00078e0200 */
.L_x_24:
[----:B------:R-:W-:Y:S05]  /*1040*/  BSYNC.RECONVERGENT B3 ;  /* 0x0000000000037941 */ /* 0x000fea0003800200 */
.L_x_21:
[----:B------:R-:W-:Y:S05]  /*1050*/  BRA `(.L_x_25) ;  /* 0x0000000000207947 */ /* 0x000fea0003800000 */
.L_x_20:
[----:B------:R-:W-:-:S04]  /*1060*/  LOP3.LUT R0, R18, 0x80000000, R3, 0x48, !PT ;  /* 0x8000000012007812 */ /* 0x000fc800078e4803 */
[----:B------:R-:W-:Y:S01]  /*1070*/  LOP3.LUT R0, R0, 0x7f800000, RZ, 0xfc, !PT ;  /* 0x7f80000000007812 */ /* 0x000fe200078efcff */
[----:B------:R-:W-:Y:S06]  /*1080*/  BRA `(.L_x_25) ;  /* 0x0000000000147947 */ /* 0x000fec0003800000 */
.L_x_19:
[----:B------:R-:W-:Y:S01]  /*1090*/  LOP3.LUT R0, R18, 0x80000000, R3, 0x48, !PT ;  /* 0x8000000012007812 */ /* 0x000fe200078e4803 */
[----:B------:R-:W-:Y:S06]  /*10a0*/  BRA `(.L_x_25) ;  /* 0x00000000000c7947 */ /* 0x000fec0003800000 */
.L_x_18:
[----:B------:R-:W0:Y:S01]  /*10b0*/  MUFU.RSQ R0, -QNAN ;  /* 0xffc0000000007908 */ /* 0x000e220000001400 */
[----:B------:R-:W-:Y:S05]  /*10c0*/  BRA `(.L_x_25) ;  /* 0x0000000000047947 */ /* 0x000fea0003800000 */
.L_x_17:
[----:B------:R-:W-:-:S07]  /*10d0*/  FADD.FTZ R0, R3, R0 ;  /* 0x0000000003007221 */ /* 0x000fce0000010000 */
.L_x_25:
[----:B------:R-:W-:Y:S05]  /*10e0*/  BSYNC.RECONVERGENT B2 ;  /* 0x0000000000027941 */ /* 0x000fea0003800200 */
.L_x_15:
[----:B------:R-:W-:-:S04]  /*10f0*/  IMAD.MOV.U32 R15, RZ, RZ, 0x0 ;  /* 0x00000000ff0f7424 */ /* 0x000fc800078e00ff */
[----:B0-----:R-:W-:Y:S05]  /*1100*/  RET.REL.NODEC R14 `(_Z16fillHistogramGPUPfPi) ;  /* 0xffffffec0ebc7950 */ /* 0x001fea0003c3ffff */
.L_x_26:
[----:B------:R-:W-:-:S00]  /*1110*/  BRA `(.L_x_26) ;  /* 0xfffffffc00fc7947 */ /* 0x000fc0000383ffff */
[----:B------:R-:W-:-:S00]  /*1120*/  NOP ;  /* 0x0000000000007918 */ /* 0x000fc00000000000 */
        /* <DEDUP_REMOVED lines=13> */
.L_x_27:


//--------------------- .nv.shared._Z16fillHistogramGPUPfPi --------------------------
	.section	.nv.shared._Z16fillHistogramGPUPfPi,"aw",@nobits
	.sectionflags	@""
	.align	4
.nv.shared._Z16fillHistogramGPUPfPi:
	.zero		1064


//--------------------- .nv.shared.reserved.0     --------------------------
	.section	.nv.shared.reserved.0,"aw",@nobits
	.weak		__nv_reservedSMEM_offset_0_alias
	.size		__nv_reservedSMEM_offset_0_alias, 0, 64
	.other		__nv_reservedSMEM_offset_0_alias,@"STO_CUDA_RESERVED_SHARED STV_DEFAULT"
__nv_reservedSMEM_offset_0_alias:
	.zero		0
	.zero		64


//--------------------- .nv.constant0._Z16fillHistogramGPUPfPi --------------------------
	.section	.nv.constant0._Z16fillHistogramGPUPfPi,"a",@progbits
	.sectionflags	@""
	.align	4
.nv.constant0._Z16fillHistogramGPUPfPi:
	.zero		912


//--------------------- SYMBOLS --------------------------

	.type		.nv.reservedSmem.offset0,@object
	.size		.nv.reservedSmem.offset0,0x4
	.type		.nv.reservedSmem.cap,@object
	.size		.nv.reservedSmem.cap,0x4
